	.headerflags	@"EF_CUDA_TEXMODE_UNIFIED EF_CUDA_64BIT_ADDRESS EF_CUDA_ACCELERATORS EF_CUDA_SM90 EF_CUDA_VIRTUAL_SM(EF_CUDA_SM90)"
	.elftype	@"ET_EXEC"


//--------------------- .nv.info                  --------------------------
	.section	.nv.info,"",@"SHT_CUDA_INFO"
	.align	4


	//----- nvinfo : EIATTR_REGCOUNT
	.align		4
        /*0000*/ 	.byte	0x04, 0x2f
        /*0002*/ 	.short	(.L_3 - .L_2)
	.align		4
.L_2:
        /*0004*/ 	.word	index@(triton_poi_fused__native_batch_norm_legit_no_training_add_1)
        /*0008*/ 	.word	0x0000001a


	//----- nvinfo : EIATTR_MIN_STACK_SIZE
	.align		4
.L_3:
        /*000c*/ 	.byte	0x04, 0x12
        /*000e*/ 	.short	(.L_5 - .L_4)
	.align		4
.L_4:
        /*0010*/ 	.word	index@(triton_poi_fused__native_batch_norm_legit_no_training_add_1)
        /*0014*/ 	.word	0x00000000


	//----- nvinfo : EIATTR_FRAME_SIZE
	.align		4
.L_5:
        /*0018*/ 	.byte	0x04, 0x11
        /*001a*/ 	.short	(.L_7 - .L_6)
	.align		4
.L_6:
        /*001c*/ 	.word	index@(triton_poi_fused__native_batch_norm_legit_no_training_add_1)
        /*0020*/ 	.word	0x00000000


	//----- nvinfo : EIATTR_MIN_STACK_SIZE
	.align		4
.L_7:
        /*0024*/ 	.byte	0x04, 0x12
        /*0026*/ 	.short	(.L_9 - .L_8)
	.align		4
.L_8:
        /*0028*/ 	.word	index@(triton_poi_fused__native_batch_norm_legit_no_training_add_1)
        /*002c*/ 	.word	0x00000000
.L_9:


//--------------------- .nv.info.triton_poi_fused__native_batch_norm_legit_no_training_add_1 --------------------------
	.section	.nv.info.triton_poi_fused__native_batch_norm_legit_no_training_add_1,"",@"SHT_CUDA_INFO"
	.sectionflags	@""
	.align	4


	//----- nvinfo : EIATTR_CUDA_API_VERSION
	.align		4
        /*0000*/ 	.byte	0x04, 0x37
        /*0002*/ 	.short	(.L_11 - .L_10)
.L_10:
        /*0004*/ 	.word	0x0000007c


	//----- nvinfo : EIATTR_KPARAM_INFO
	.align		4
.L_11:
        /*0008*/ 	.byte	0x04, 0x17
        /*000a*/ 	.short	(.L_13 - .L_12)
.L_12:
        /*000c*/ 	.word	0x00000000
        /*0010*/ 	.short	0x0006
        /*0012*/ 	.short	0x0030
        /*0014*/ 	.byte	0x00, 0xf0, 0x11, 0x00


	//----- nvinfo : EIATTR_KPARAM_INFO
	.align		4
.L_13:
        /*0018*/ 	.byte	0x04, 0x17
        /*001a*/ 	.short	(.L_15 - .L_14)
.L_14:
        /*001c*/ 	.word	0x00000000
        /*0020*/ 	.short	0x0005
        /*0022*/ 	.short	0x0028
        /*0024*/ 	.byte	0x00, 0xf4, 0x21, 0x00


	//----- nvinfo : EIATTR_KPARAM_INFO
	.align		4
.L_15:
        /*0028*/ 	.byte	0x04, 0x17
        /*002a*/ 	.short	(.L_17 - .L_16)
.L_16:
        /*002c*/ 	.word	0x00000000
        /*0030*/ 	.short	0x0004
        /*0032*/ 	.short	0x0020
        /*0034*/ 	.byte	0x00, 0xf4, 0x21, 0x00


	//----- nvinfo : EIATTR_KPARAM_INFO
	.align		4
.L_17:
        /*0038*/ 	.byte	0x04, 0x17
        /*003a*/ 	.short	(.L_19 - .L_18)
.L_18:
        /*003c*/ 	.word	0x00000000
        /*0040*/ 	.short	0x0003
        /*0042*/ 	.short	0x0018
        /*0044*/ 	.byte	0x00, 0xf4, 0x21, 0x00


	//----- nvinfo : EIATTR_KPARAM_INFO
	.align		4
.L_19:
        /*0048*/ 	.byte	0x04, 0x17
        /*004a*/ 	.short	(.L_21 - .L_20)
.L_20:
        /*004c*/ 	.word	0x00000000
        /*0050*/ 	.short	0x0002
        /*0052*/ 	.short	0x0010
        /*0054*/ 	.byte	0x00, 0xf4, 0x21, 0x00


	//----- nvinfo : EIATTR_KPARAM_INFO
	.align		4
.L_21:
        /*0058*/ 	.byte	0x04, 0x17
        /*005a*/ 	.short	(.L_23 - .L_22)
.L_22:
        /*005c*/ 	.word	0x00000000
        /*0060*/ 	.short	0x0001
        /*0062*/ 	.short	0x0008
        /*0064*/ 	.byte	0x00, 0xf4, 0x21, 0x00


	//----- nvinfo : EIATTR_KPARAM_INFO
	.align		4
.L_23:
        /*0068*/ 	.byte	0x04, 0x17
        /*006a*/ 	.short	(.L_25 - .L_24)
.L_24:
        /*006c*/ 	.word	0x00000000
        /*0070*/ 	.short	0x0000
        /*0072*/ 	.short	0x0000
        /*0074*/ 	.byte	0x00, 0xf4, 0x21, 0x00


	//----- nvinfo : EIATTR_SPARSE_MMA_MASK
	.align		4
.L_25:
        /*0078*/ 	.byte	0x03, 0x50
        /*007a*/ 	.short	0x0000


	//----- nvinfo : EIATTR_MAXREG_COUNT
	.align		4
        /*007c*/ 	.byte	0x03, 0x1b
        /*007e*/ 	.short	0x00ff


	//----- nvinfo : EIATTR_EXIT_INSTR_OFFSETS
	.align		4
        /*0080*/ 	.byte	0x04, 0x1c
        /*0082*/ 	.short	(.L_27 - .L_26)


	//   ....[0]....
.L_26:
        /*0084*/ 	.word	0x00000490


	//   ....[1]....
        /*0088*/ 	.word	0x000004b0


	//----- nvinfo : EIATTR_REQNTID
	.align		4
.L_27:
        /*008c*/ 	.byte	0x04, 0x10
        /*008e*/ 	.short	(.L_29 - .L_28)
.L_28:
        /*0090*/ 	.word	0x00000080
        /*0094*/ 	.word	0x00000001
        /*0098*/ 	.word	0x00000001


	//----- nvinfo : EIATTR_CBANK_PARAM_SIZE
	.align		4
.L_29:
        /*009c*/ 	.byte	0x03, 0x19
        /*009e*/ 	.short	0x0034


	//----- nvinfo : EIATTR_PARAM_CBANK
	.align		4
        /*00a0*/ 	.byte	0x04, 0x0a
        /*00a2*/ 	.short	(.L_31 - .L_30)
	.align		4
.L_30:
        /*00a4*/ 	.word	index@(.nv.constant0.triton_poi_fused__native_batch_norm_legit_no_training_add_1)
        /*00a8*/ 	.short	0x0210
        /*00aa*/ 	.short	0x0034


	//----- nvinfo : EIATTR_SW_WAR
	.align		4
.L_31:
        /*00ac*/ 	.byte	0x04, 0x36
        /*00ae*/ 	.short	(.L_33 - .L_32)
.L_32:
        /*00b0*/ 	.word	0x00000008
.L_33:


//--------------------- .nv.callgraph             --------------------------
	.section	.nv.callgraph,"",@"SHT_CUDA_CALLGRAPH"
	.align	4
	.sectionentsize	8
	.align		4
        /*0000*/ 	.word	0x00000000
	.align		4
        /*0004*/ 	.word	0xffffffff
	.align		4
        /*0008*/ 	.word	0x00000000
	.align		4
        /*000c*/ 	.word	0xfffffffe
	.align		4
        /*0010*/ 	.word	0x00000000
	.align		4
        /*0014*/ 	.word	0xfffffffd
	.align		4
        /*0018*/ 	.word	0x00000000
	.align		4
        /*001c*/ 	.word	0xfffffffc


//--------------------- .nv.constant4             --------------------------
	.section	.nv.constant4,"a",@progbits
	.align	8
	.align		8
.nv.constant4:
        /*0000*/ 	.dword	_$_str
	.align		8
        /*0008*/ 	.dword	_$_str_$_2


//--------------------- .text.triton_poi_fused__native_batch_norm_legit_no_training_add_1 --------------------------
	.section	.text.triton_poi_fused__native_batch_norm_legit_no_training_add_1,"ax",@progbits
	.align	128
        .global         triton_poi_fused__native_batch_norm_legit_no_training_add_1
        .type           triton_poi_fused__native_batch_norm_legit_no_training_add_1,@function
        .size           triton_poi_fused__native_batch_norm_legit_no_training_add_1,(.L_x_1 - triton_poi_fused__native_batch_norm_legit_no_training_add_1)
        .other          triton_poi_fused__native_batch_norm_legit_no_training_add_1,@"STO_CUDA_ENTRY STV_DEFAULT"
triton_poi_fused__native_batch_norm_legit_no_training_add_1:
.text.triton_poi_fused__native_batch_norm_legit_no_training_add_1:
[----:B------:R-:W0:Y:S01]  /*0000*/  LDC R1, c[0x0][0x28] ;  /* 0x00000a00ff017b82 */ /* 0x000e220000000800 */
[----:B------:R-:W1:Y:S07]  /*0010*/  S2R R0, SR_TID.X ;  /* 0x0000000000007919 */ /* 0x000e6e0000002100 */
[----:B------:R-:W2:Y:S01]  /*0020*/  LDC.64 R12, c[0x0][0x228] ;  /* 0x00008a00ff0c7b82 */ /* 0x000ea20000000a00 */
[----:B------:R-:W-:Y:S01]  /*0030*/  CS2R R6, SRZ ;  /* 0x0000000000067805 */ /* 0x000fe2000001ff00 */
[----:B------:R-:W-:Y:S01]  /*0040*/  ULDC.64 UR4, c[0x0][0x208] ;  /* 0x0000820000047ab9 */ /* 0x000fe20000000a00 */
[----:B------:R-:W3:Y:S05]  /*0050*/  S2R R17, SR_CTAID.X ;  /* 0x0000000000117919 */ /* 0x000eea0000002500 */
[----:B------:R-:W4:Y:S08]  /*0060*/  LDC.64 R8, c[0x0][0x218] ;  /* 0x00008600ff087b82 */ /* 0x000f300000000a00 */
[----:B------:R-:W5:Y:S08]  /*0070*/  LDC.64 R22, c[0x0][0x220] ;  /* 0x00008800ff167b82 */ /* 0x000f700000000a00 */
[----:B------:R-:W4:Y:S01]  /*0080*/  LDC.64 R18, c[0x0][0x230] ;  /* 0x00008c00ff127b82 */ /* 0x000f220000000a00 */
[----:B-1----:R-:W-:-:S07]  /*0090*/  SHF.L.U32 R0, R0, 0x1, RZ ;  /* 0x0000000100007819 */ /* 0x002fce00000006ff */
[----:B------:R-:W1:Y:S01]  /*00a0*/  LDC.64 R10, c[0x0][0x238] ;  /* 0x00008e00ff0a7b82 */ /* 0x000e620000000a00 */
[----:B---3--:R-:W-:Y:S02]  /*00b0*/  SHF.R.S32.HI R2, RZ, 0x17, R17 ;  /* 0x00000017ff027819 */ /* 0x008fe40000011411 */
[----:B------:R-:W-:Y:S02]  /*00c0*/  LOP3.LUT R0, R0, 0xfe, RZ, 0xc0, !PT ;  /* 0x000000fe00007812 */ /* 0x000fe400078ec0ff */
[----:B------:R-:W-:-:S03]  /*00d0*/  SGXT R2, R2, 0x1 ;  /* 0x000000010202781a */ /* 0x000fc60000000200 */
[----:B------:R-:W3:Y:S01]  /*00e0*/  LDC.64 R4, c[0x0][0x210] ;  /* 0x00008400ff047b82 */ /* 0x000ee20000000a00 */
[----:B------:R-:W-:-:S04]  /*00f0*/  LEA R17, R17, R0, 0x8 ;  /* 0x0000000011117211 */ /* 0x000fc800078e40ff */
[----:B------:R-:W-:Y:S02]  /*0100*/  LEA.HI R2, R2, R17, RZ, 0x4 ;  /* 0x0000001102027211 */ /* 0x000fe400078f20ff */
[----:B------:R-:W-:Y:S02]  /*0110*/  ISETP.GE.AND P4, PT, R17, 0x400, PT ;  /* 0x000004001100780c */ /* 0x000fe40003f86270 */
[----:B------:R-:W-:-:S04]  /*0120*/  SHF.R.S32.HI R2, RZ, 0x4, R2 ;  /* 0x00000004ff027819 */ /* 0x000fc80000011402 */
[----:B------:R-:W-:-:S04]  /*0130*/  LEA.HI R0, R2, R2, RZ, 0x4 ;  /* 0x0000000202007211 */ /* 0x000fc800078f20ff */
[----:B------:R-:W-:Y:S01]  /*0140*/  LOP3.LUT R21, R0, 0xfffffff0, RZ, 0xc0, !PT ;  /* 0xfffffff000157812 */ /* 0x000fe200078ec0ff */
[----:B------:R-:W-:-:S03]  /*0150*/  HFMA2.MMA R0, -RZ, RZ, 0, 0 ;  /* 0x00000000ff007435 */ /* 0x000fc600000001ff */
[----:B------:R-:W-:-:S05]  /*0160*/  IADD3 R21, R2, -R21, RZ ;  /* 0x8000001502157210 */ /* 0x000fca0007ffe0ff */
[----:B--2---:R-:W-:-:S05]  /*0170*/  IMAD.WIDE R12, R21, 0x4, R12 ;  /* 0x00000004150c7825 */ /* 0x004fca00078e020c */
[----:B------:R-:W2:Y:S04]  /*0180*/  @!P4 LDG.E.EL R6, desc[UR4][R12.64] ;  /* 0x000000040c06c981 */ /* 0x000ea8000c2e1900 */
[----:B------:R5:W2:Y:S01]  /*0190*/  @!P4 LDG.E.EL R0, desc[UR4][R12.64] ;  /* 0x000000040c00c981 */ /* 0x000aa2000c2e1900 */
[----:B------:R-:W-:Y:S02]  /*01a0*/  CS2R R14, SRZ ;  /* 0x00000000000e7805 */ /* 0x000fe4000001ff00 */
[----:B------:R-:W-:Y:S01]  /*01b0*/  CS2R R2, SRZ ;  /* 0x0000000000027805 */ /* 0x000fe2000001ff00 */
[----:B----4-:R-:W-:Y:S01]  /*01c0*/  IMAD.WIDE R8, R17, 0x4, R8 ;  /* 0x0000000411087825 */ /* 0x010fe200078e0208 */
[----:B------:R-:W-:-:S04]  /*01d0*/  MOV R16, RZ ;  /* 0x000000ff00107202 */ /* 0x000fc80000000f00 */
[----:B------:R4:W4:Y:S01]  /*01e0*/  @!P4 LDG.E.64 R2, desc[UR4][R8.64] ;  /* 0x000000040802c981 */ /* 0x000922000c1e1b00 */
[----:B-----5:R-:W-:-:S04]  /*01f0*/  IMAD.WIDE R12, R21, 0x4, R22 ;  /* 0x00000004150c7825 */ /* 0x020fc800078e0216 */
[----:B0-----:R-:W-:Y:S01]  /*0200*/  IMAD.WIDE R22, R21, 0x4, R18 ;  /* 0x0000000415167825 */ /* 0x001fe200078e0212 */
[----:B------:R-:W5:Y:S01]  /*0210*/  @!P4 LDG.E.EL R15, desc[UR4][R12.64] ;  /* 0x000000040c0fc981 */ /* 0x000f62000c2e1900 */
[----:B------:R-:W-:-:S03]  /*0220*/  CS2R R18, SRZ ;  /* 0x0000000000127805 */ /* 0x000fc6000001ff00 */
[----:B------:R0:W5:Y:S01]  /*0230*/  @!P4 LDG.E.EL R14, desc[UR4][R12.64] ;  /* 0x000000040c0ec981 */ /* 0x000162000c2e1900 */
[----:B-1----:R-:W-:Y:S01]  /*0240*/  IMAD.WIDE R20, R21, 0x4, R10 ;  /* 0x0000000415147825 */ /* 0x002fe200078e020a */
[----:B------:R-:W-:Y:S02]  /*0250*/  CS2R R10, SRZ ;  /* 0x00000000000a7805 */ /* 0x000fe4000001ff00 */
[----:B------:R-:W5:Y:S01]  /*0260*/  @!P4 LDG.E.EL R7, desc[UR4][R22.64] ;  /* 0x000000041607c981 */ /* 0x000f62000c2e1900 */
[----:B---3--:R-:W-:-:S03]  /*0270*/  IMAD.WIDE R4, R17, 0x4, R4 ;  /* 0x0000000411047825 */ /* 0x008fc600078e0204 */
[----:B------:R-:W3:Y:S04]  /*0280*/  @!P4 LDG.E.EL R16, desc[UR4][R22.64] ;  /* 0x000000041610c981 */ /* 0x000ee8000c2e1900 */
[----:B------:R-:W3:Y:S04]  /*0290*/  @!P4 LDG.E.EL R18, desc[UR4][R20.64] ;  /* 0x000000041412c981 */ /* 0x000ee8000c2e1900 */
[----:B------:R-:W3:Y:S04]  /*02a0*/  @!P4 LDG.E.EL R19, desc[UR4][R20.64] ;  /* 0x000000041413c981 */ /* 0x000ee8000c2e1900 */
[----:B------:R-:W3:Y:S01]  /*02b0*/  @!P4 LDG.E.64 R10, desc[UR4][R4.64] ;  /* 0x00000004040ac981 */ /* 0x000ee2000c1e1b00 */
[----:B--2---:R-:W-:Y:S01]  /*02c0*/  FADD R6, R6, 9.9999997473787516356e-06 ;  /* 0x3727c5ac06067421 */ /* 0x004fe20000000000 */
[----:B------:R-:W-:-:S03]  /*02d0*/  FADD R0, R0, 9.9999997473787516356e-06 ;  /* 0x3727c5ac00007421 */ /* 0x000fc60000000000 */
[----:B----4-:R-:W1:Y:S08]  /*02e0*/  MUFU.SQRT R8, R6 ;  /* 0x0000000600087308 */ /* 0x010e700000002000 */
[----:B------:R-:W2:Y:S01]  /*02f0*/  MUFU.SQRT R9, R0 ;  /* 0x0000000000097308 */ /* 0x000ea20000002000 */
[C---:B-1----:R-:W-:Y:S02]  /*0300*/  FSETP.GT.AND P0, PT, R8.reuse, 8.50705917302346158658e+37, PT ;  /* 0x7e8000000800780b */ /* 0x042fe40003f04000 */
[----:B------:R-:W-:-:S02]  /*0310*/  FSETP.GEU.AND P2, PT, R8, 1.175494350822287508e-38, PT ;  /* 0x008000000800780b */ /* 0x000fc40003f4e000 */
[C---:B--2---:R-:W-:Y:S02]  /*0320*/  FSETP.GT.AND P1, PT, R9.reuse, 8.50705917302346158658e+37, PT ;  /* 0x7e8000000900780b */ /* 0x044fe40003f24000 */
[----:B------:R-:W-:-:S07]  /*0330*/  FSETP.GEU.AND P3, PT, R9, 1.175494350822287508e-38, PT ;  /* 0x008000000900780b */ /* 0x000fce0003f6e000 */
[----:B------:R-:W-:Y:S01]  /*0340*/  @P0 FMUL R8, R8, 0.25 ;  /* 0x3e80000008080820 */ /* 0x000fe20000400000 */
[----:B------:R-:W-:-:S03]  /*0350*/  HFMA2.MMA R0, -RZ, RZ, 1.625, 0 ;  /* 0x3e800000ff007435 */ /* 0x000fc600000001ff */
[----:B------:R-:W-:Y:S01]  /*0360*/  @!P2 FMUL R8, R8, 16777216 ;  /* 0x4b8000000808a820 */ /* 0x000fe20000400000 */
[----:B------:R-:W-:-:S04]  /*0370*/  @P1 FMUL R9, R9, 0.25 ;  /* 0x3e80000009091820 */ /* 0x000fc80000400000 */
[----:B------:R-:W-:Y:S01]  /*0380*/  @!P3 FMUL R9, R9, 16777216 ;  /* 0x4b8000000909b820 */ /* 0x000fe20000400000 */
[----:B------:R-:W1:Y:S01]  /*0390*/  MUFU.RCP R8, R8 ;  /* 0x0000000800087308 */ /* 0x000e620000001000 */
[----:B0-----:R-:W-:-:S07]  /*03a0*/  FSEL R13, R0, 1, P0 ;  /* 0x3f800000000d7808 */ /* 0x001fce0000000000 */
[----:B------:R-:W0:Y:S01]  /*03b0*/  MUFU.RCP R9, R9 ;  /* 0x0000000900097308 */ /* 0x000e220000001000 */
[----:B------:R-:W-:Y:S01]  /*03c0*/  FSEL R0, R0, 1, P1 ;  /* 0x3f80000000007808 */ /* 0x000fe20000800000 */
[----:B------:R-:W-:-:S04]  /*03d0*/  @!P2 FMUL R13, R13, 16777216 ;  /* 0x4b8000000d0da820 */ /* 0x000fc80000400000 */
[----:B------:R-:W-:Y:S01]  /*03e0*/  @!P3 FMUL R0, R0, 16777216 ;  /* 0x4b8000000000b820 */ /* 0x000fe20000400000 */
[----:B-----5:R-:W-:Y:S01]  /*03f0*/  FADD R2, -R15, R2 ;  /* 0x000000020f027221 */ /* 0x020fe20000000100 */
[----:B------:R-:W-:Y:S01]  /*0400*/  FADD R3, -R14, R3 ;  /* 0x000000030e037221 */ /* 0x000fe20000000100 */
[----:B-1----:R-:W-:Y:S01]  /*0410*/  FMUL R13, R8, R13 ;  /* 0x0000000d080d7220 */ /* 0x002fe20000400000 */
[----:B0-----:R-:W-:-:S03]  /*0420*/  FMUL R0, R9, R0 ;  /* 0x0000000009007220 */ /* 0x001fc60000400000 */
[----:B------:R-:W-:Y:S01]  /*0430*/  FMUL R13, R2, R13 ;  /* 0x0000000d020d7220 */ /* 0x000fe20000400000 */
[----:B------:R-:W-:-:S03]  /*0440*/  FMUL R0, R3, R0 ;  /* 0x0000000003007220 */ /* 0x000fc60000400000 */
[----:B---3--:R-:W-:Y:S01]  /*0450*/  FFMA R7, R13, R7, R18 ;  /* 0x000000070d077223 */ /* 0x008fe20000000012 */
[----:B------:R-:W-:-:S03]  /*0460*/  FFMA R0, R0, R16, R19 ;  /* 0x0000001000007223 */ /* 0x000fc60000000013 */
[----:B------:R-:W-:Y:S01]  /*0470*/  FADD R10, R7, R10 ;  /* 0x0000000a070a7221 */ /* 0x000fe20000000000 */
[----:B------:R-:W-:Y:S01]  /*0480*/  FADD R11, R0, R11 ;  /* 0x0000000b000b7221 */ /* 0x000fe20000000000 */
[----:B------:R-:W-:Y:S06]  /*0490*/  @P4 EXIT ;  /* 0x000000000000494d */ /* 0x000fec0003800000 */
[----:B------:R-:W-:Y:S01]  /*04a0*/  STG.E.64 desc[UR4][R4.64], R10 ;  /* 0x0000000a04007986 */ /* 0x000fe2000c101b04 */
[----:B------:R-:W-:Y:S05]  /*04b0*/  EXIT ;  /* 0x000000000000794d */ /* 0x000fea0003800000 */
.L_x_0:
[----:B------:R-:W-:-:S00]  /*04c0*/  BRA `(.L_x_0) ;  /* 0xfffffffc00fc7947 */ /* 0x000fc0000383ffff */
[----:B------:R-:W-:-:S00]  /*04d0*/  NOP ;  /* 0x0000000000007918 */ /* 0x000fc00000000000 */
        /* <DEDUP_REMOVED lines=10> */
.L_x_1:


//--------------------- .nv.global.init           --------------------------
	.section	.nv.global.init,"aw",@progbits
.nv.global.init:
	.type		_$_str,@object
	.size		_$_str,(_$_str_$_2 - _$_str)
_$_str:
        /*0000*/ 	.byte	0x5f, 0x5f, 0x43, 0x55, 0x44, 0x41, 0x5f, 0x46, 0x54, 0x5a, 0x00
	.type		_$_str_$_2,@object
	.size		_$_str_$_2,(.L_1 - _$_str_$_2)
_$_str_$_2:
        /*000b*/ 	.byte	0x5f, 0x5f, 0x43, 0x55, 0x44, 0x41, 0x5f, 0x50, 0x52, 0x45, 0x43, 0x5f, 0x53, 0x51, 0x52, 0x54
        /*001b*/ 	.byte	0x00
.L_1:


//--------------------- .nv.constant0.triton_poi_fused__native_batch_norm_legit_no_training_add_1 --------------------------
	.section	.nv.constant0.triton_poi_fused__native_batch_norm_legit_no_training_add_1,"a",@progbits
	.sectionflags	@""
	.align	4
.nv.constant0.triton_poi_fused__native_batch_norm_legit_no_training_add_1:
	.zero		580
